	.headerflags	@"EF_CUDA_TEXMODE_UNIFIED EF_CUDA_64BIT_ADDRESS EF_CUDA_ACCELERATORS EF_CUDA_SM90 EF_CUDA_VIRTUAL_SM(EF_CUDA_SM90)"
	.elftype	@"ET_EXEC"


//--------------------- .nv.info                  --------------------------
	.section	.nv.info,"",@"SHT_CUDA_INFO"
	.align	4


	//----- nvinfo : EIATTR_REGCOUNT
	.align		4
        /*0000*/ 	.byte	0x04, 0x2f
        /*0002*/ 	.short	(.L_2 - .L_1)
	.align		4
.L_1:
        /*0004*/ 	.word	index@(triton_per_fused_cat_native_group_norm_30)
        /*0008*/ 	.word	0x00000020


	//----- nvinfo : EIATTR_MIN_STACK_SIZE
	.align		4
.L_2:
        /*000c*/ 	.byte	0x04, 0x12
        /*000e*/ 	.short	(.L_4 - .L_3)
	.align		4
.L_3:
        /*0010*/ 	.word	index@(triton_per_fused_cat_native_group_norm_30)
        /*0014*/ 	.word	0x00000000


	//----- nvinfo : EIATTR_FRAME_SIZE
	.align		4
.L_4:
        /*0018*/ 	.byte	0x04, 0x11
        /*001a*/ 	.short	(.L_6 - .L_5)
	.align		4
.L_5:
        /*001c*/ 	.word	index@(triton_per_fused_cat_native_group_norm_30)
        /*0020*/ 	.word	0x00000000


	//----- nvinfo : EIATTR_MIN_STACK_SIZE
	.align		4
.L_6:
        /*0024*/ 	.byte	0x04, 0x12
        /*0026*/ 	.short	(.L_8 - .L_7)
	.align		4
.L_7:
        /*0028*/ 	.word	index@(triton_per_fused_cat_native_group_norm_30)
        /*002c*/ 	.word	0x00000000
.L_8:


//--------------------- .nv.info.triton_per_fused_cat_native_group_norm_30 --------------------------
	.section	.nv.info.triton_per_fused_cat_native_group_norm_30,"",@"SHT_CUDA_INFO"
	.sectionflags	@""
	.align	4


	//----- nvinfo : EIATTR_CUDA_API_VERSION
	.align		4
        /*0000*/ 	.byte	0x04, 0x37
        /*0002*/ 	.short	(.L_10 - .L_9)
.L_9:
        /*0004*/ 	.word	0x0000007c


	//----- nvinfo : EIATTR_KPARAM_INFO
	.align		4
.L_10:
        /*0008*/ 	.byte	0x04, 0x17
        /*000a*/ 	.short	(.L_12 - .L_11)
.L_11:
        /*000c*/ 	.word	0x00000000
        /*0010*/ 	.short	0x0009
        /*0012*/ 	.short	0x0044
        /*0014*/ 	.byte	0x00, 0xf0, 0x11, 0x00


	//----- nvinfo : EIATTR_KPARAM_INFO
	.align		4
.L_12:
        /*0018*/ 	.byte	0x04, 0x17
        /*001a*/ 	.short	(.L_14 - .L_13)
.L_13:
        /*001c*/ 	.word	0x00000000
        /*0020*/ 	.short	0x0008
        /*0022*/ 	.short	0x0040
        /*0024*/ 	.byte	0x00, 0xf0, 0x11, 0x00


	//----- nvinfo : EIATTR_KPARAM_INFO
	.align		4
.L_14:
        /*0028*/ 	.byte	0x04, 0x17
        /*002a*/ 	.short	(.L_16 - .L_15)
.L_15:
        /*002c*/ 	.word	0x00000000
        /*0030*/ 	.short	0x0007
        /*0032*/ 	.short	0x0038
        /*0034*/ 	.byte	0x00, 0xf4, 0x21, 0x00


	//----- nvinfo : EIATTR_KPARAM_INFO
	.align		4
.L_16:
        /*0038*/ 	.byte	0x04, 0x17
        /*003a*/ 	.short	(.L_18 - .L_17)
.L_17:
        /*003c*/ 	.word	0x00000000
        /*0040*/ 	.short	0x0006
        /*0042*/ 	.short	0x0030
        /*0044*/ 	.byte	0x00, 0xf4, 0x21, 0x00


	//----- nvinfo : EIATTR_KPARAM_INFO
	.align		4
.L_18:
        /*0048*/ 	.byte	0x04, 0x17
        /*004a*/ 	.short	(.L_20 - .L_19)
.L_19:
        /*004c*/ 	.word	0x00000000
        /*0050*/ 	.short	0x0005
        /*0052*/ 	.short	0x0028
        /*0054*/ 	.byte	0x00, 0xf4, 0x21, 0x00


	//----- nvinfo : EIATTR_KPARAM_INFO
	.align		4
.L_20:
        /*0058*/ 	.byte	0x04, 0x17
        /*005a*/ 	.short	(.L_22 - .L_21)
.L_21:
        /*005c*/ 	.word	0x00000000
        /*0060*/ 	.short	0x0004
        /*0062*/ 	.short	0x0020
        /*0064*/ 	.byte	0x00, 0xf4, 0x21, 0x00


	//----- nvinfo : EIATTR_KPARAM_INFO
	.align		4
.L_22:
        /*0068*/ 	.byte	0x04, 0x17
        /*006a*/ 	.short	(.L_24 - .L_23)
.L_23:
        /*006c*/ 	.word	0x00000000
        /*0070*/ 	.short	0x0003
        /*0072*/ 	.short	0x0018
        /*0074*/ 	.byte	0x00, 0xf4, 0x21, 0x00


	//----- nvinfo : EIATTR_KPARAM_INFO
	.align		4
.L_24:
        /*0078*/ 	.byte	0x04, 0x17
        /*007a*/ 	.short	(.L_26 - .L_25)
.L_25:
        /*007c*/ 	.word	0x00000000
        /*0080*/ 	.short	0x0002
        /*0082*/ 	.short	0x0010
        /*0084*/ 	.byte	0x00, 0xf4, 0x21, 0x00


	//----- nvinfo : EIATTR_KPARAM_INFO
	.align		4
.L_26:
        /*0088*/ 	.byte	0x04, 0x17
        /*008a*/ 	.short	(.L_28 - .L_27)
.L_27:
        /*008c*/ 	.word	0x00000000
        /*0090*/ 	.short	0x0001
        /*0092*/ 	.short	0x0008
        /*0094*/ 	.byte	0x00, 0xf4, 0x21, 0x00


	//----- nvinfo : EIATTR_KPARAM_INFO
	.align		4
.L_28:
        /*0098*/ 	.byte	0x04, 0x17
        /*009a*/ 	.short	(.L_30 - .L_29)
.L_29:
        /*009c*/ 	.word	0x00000000
        /*00a0*/ 	.short	0x0000
        /*00a2*/ 	.short	0x0000
        /*00a4*/ 	.byte	0x00, 0xf4, 0x21, 0x00


	//----- nvinfo : EIATTR_SPARSE_MMA_MASK
	.align		4
.L_30:
        /*00a8*/ 	.byte	0x03, 0x50
        /*00aa*/ 	.short	0x0000


	//----- nvinfo : EIATTR_MAXREG_COUNT
	.align		4
        /*00ac*/ 	.byte	0x03, 0x1b
        /*00ae*/ 	.short	0x00ff


	//----- nvinfo : EIATTR_COOP_GROUP_MASK_REGIDS
	.align		4
        /*00b0*/ 	.byte	0x04, 0x29
        /*00b2*/ 	.short	(.L_32 - .L_31)


	//   ....[0]....
.L_31:
        /*00b4*/ 	.word	0xffffffff


	//   ....[1]....
        /*00b8*/ 	.word	0xffffffff


	//   ....[2]....
        /*00bc*/ 	.word	0xffffffff


	//   ....[3]....
        /*00c0*/ 	.word	0xffffffff


	//   ....[4]....
        /*00c4*/ 	.word	0xffffffff


	//   ....[5]....
        /*00c8*/ 	.word	0xffffffff


	//   ....[6]....
        /*00cc*/ 	.word	0xffffffff


	//   ....[7]....
        /*00d0*/ 	.word	0xffffffff


	//   ....[8]....
        /*00d4*/ 	.word	0xffffffff


	//   ....[9]....
        /*00d8*/ 	.word	0xffffffff


	//----- nvinfo : EIATTR_COOP_GROUP_INSTR_OFFSETS
	.align		4
.L_32:
        /*00dc*/ 	.byte	0x04, 0x28
        /*00de*/ 	.short	(.L_34 - .L_33)


	//   ....[0]....
.L_33:
        /*00e0*/ 	.word	0x00000540


	//   ....[1]....
        /*00e4*/ 	.word	0x00000560


	//   ....[2]....
        /*00e8*/ 	.word	0x00000580


	//   ....[3]....
        /*00ec*/ 	.word	0x000005a0


	//   ....[4]....
        /*00f0*/ 	.word	0x000005c0


	//   ....[5]....
        /*00f4*/ 	.word	0x00000670


	//   ....[6]....
        /*00f8*/ 	.word	0x00000690


	//   ....[7]....
        /*00fc*/ 	.word	0x000006d0


	//   ....[8]....
        /*0100*/ 	.word	0x00000710


	//   ....[9]....
        /*0104*/ 	.word	0x00000770


	//----- nvinfo : EIATTR_EXIT_INSTR_OFFSETS
	.align		4
.L_34:
        /*0108*/ 	.byte	0x04, 0x1c
        /*010a*/ 	.short	(.L_36 - .L_35)


	//   ....[0]....
.L_35:
        /*010c*/ 	.word	0x000008f0


	//   ....[1]....
        /*0110*/ 	.word	0x00000940


	//----- nvinfo : EIATTR_REQNTID
	.align		4
.L_36:
        /*0114*/ 	.byte	0x04, 0x10
        /*0116*/ 	.short	(.L_38 - .L_37)
.L_37:
        /*0118*/ 	.word	0x00000100
        /*011c*/ 	.word	0x00000001
        /*0120*/ 	.word	0x00000001


	//----- nvinfo : EIATTR_CBANK_PARAM_SIZE
	.align		4
.L_38:
        /*0124*/ 	.byte	0x03, 0x19
        /*0126*/ 	.short	0x0048


	//----- nvinfo : EIATTR_PARAM_CBANK
	.align		4
        /*0128*/ 	.byte	0x04, 0x0a
        /*012a*/ 	.short	(.L_40 - .L_39)
	.align		4
.L_39:
        /*012c*/ 	.word	index@(.nv.constant0.triton_per_fused_cat_native_group_norm_30)
        /*0130*/ 	.short	0x0210
        /*0132*/ 	.short	0x0048


	//----- nvinfo : EIATTR_SW_WAR
	.align		4
.L_40:
        /*0134*/ 	.byte	0x04, 0x36
        /*0136*/ 	.short	(.L_42 - .L_41)
.L_41:
        /*0138*/ 	.word	0x00000008
.L_42:


//--------------------- .nv.callgraph             --------------------------
	.section	.nv.callgraph,"",@"SHT_CUDA_CALLGRAPH"
	.align	4
	.sectionentsize	8
	.align		4
        /*0000*/ 	.word	0x00000000
	.align		4
        /*0004*/ 	.word	0xffffffff
	.align		4
        /*0008*/ 	.word	0x00000000
	.align		4
        /*000c*/ 	.word	0xfffffffe
	.align		4
        /*0010*/ 	.word	0x00000000
	.align		4
        /*0014*/ 	.word	0xfffffffd
	.align		4
        /*0018*/ 	.word	0x00000000
	.align		4
        /*001c*/ 	.word	0xfffffffc


//--------------------- .nv.constant4             --------------------------
	.section	.nv.constant4,"a",@progbits
	.align	8
	.align		8
.nv.constant4:
        /*0000*/ 	.dword	_$_str


//--------------------- .text.triton_per_fused_cat_native_group_norm_30 --------------------------
	.section	.text.triton_per_fused_cat_native_group_norm_30,"ax",@progbits
	.sectionflags	@"SHF_BARRIERS=1"
	.align	128
        .global         triton_per_fused_cat_native_group_norm_30
        .type           triton_per_fused_cat_native_group_norm_30,@function
        .size           triton_per_fused_cat_native_group_norm_30,(.L_x_1 - triton_per_fused_cat_native_group_norm_30)
        .other          triton_per_fused_cat_native_group_norm_30,@"STO_CUDA_ENTRY STV_DEFAULT"
triton_per_fused_cat_native_group_norm_30:
.text.triton_per_fused_cat_native_group_norm_30:
[----:B------:R-:W0:Y:S02]  /*0000*/  LDC R1, c[0x0][0x28] ;  /* 0x00000a00ff017b82 */ /* 0x000e240000000800 */
[----:B------:R-:W1:Y:S01]  /*0010*/  S2R R0, SR_TID.X ;  /* 0x0000000000007919 */ /* 0x000e620000002100 */
[----:B------:R-:W2:Y:S01]  /*0020*/  LDC.64 R26, c[0x0][0x218] ;  /* 0x00008600ff1a7b82 */ /* 0x000ea20000000a00 */
[----:B------:R-:W-:Y:S02]  /*0030*/  CS2R R10, SRZ ;  /* 0x00000000000a7805 */ /* 0x000fe4000001ff00 */
[----:B------:R-:W-:Y:S01]  /*0040*/  CS2R R12, SRZ ;  /* 0x00000000000c7805 */ /* 0x000fe2000001ff00 */
[----:B------:R-:W3:Y:S01]  /*0050*/  S2R R25, SR_CTAID.X ;  /* 0x0000000000197919 */ /* 0x000ee20000002500 */
[----:B------:R-:W-:-:S03]  /*0060*/  ULDC.64 UR6, c[0x0][0x208] ;  /* 0x0000820000067ab9 */ /* 0x000fc60000000a00 */
[----:B------:R-:W4:Y:S08]  /*0070*/  LDC.64 R22, c[0x0][0x210] ;  /* 0x00008400ff167b82 */ /* 0x000f300000000a00 */
[----:B------:R-:W5:Y:S01]  /*0080*/  LDC.64 R20, c[0x0][0x220] ;  /* 0x00008800ff147b82 */ /* 0x000f620000000a00 */
[----:B-1----:R-:W-:Y:S01]  /*0090*/  SHF.R.U32.HI R24, RZ, 0x5, R0 ;  /* 0x00000005ff187819 */ /* 0x002fe20000011600 */
[----:B------:R-:W-:-:S02]  /*00a0*/  IMAD.SHL.U32 R15, R0, 0x4, RZ ;  /* 0x00000004000f7824 */ /* 0x000fc400078e00ff */
[----:B---3--:R-:W-:Y:S01]  /*00b0*/  IMAD.SHL.U32 R25, R25, 0x8, RZ ;  /* 0x0000000819197824 */ /* 0x008fe200078e00ff */
[----:B------:R-:W-:Y:S02]  /*00c0*/  SGXT.U32 R24, R24, 0x3 ;  /* 0x000000031818781a */ /* 0x000fe40000000000 */
[----:B------:R-:W-:Y:S02]  /*00d0*/  SHF.R.U32.HI R3, RZ, 0x4, R15 ;  /* 0x00000004ff037819 */ /* 0x000fe4000001160f */
[----:B------:R-:W-:Y:S02]  /*00e0*/  LOP3.LUT R29, R25, R24, RZ, 0xfc, !PT ;  /* 0x00000018191d7212 */ /* 0x000fe400078efcff */
[----:B------:R-:W-:Y:S02]  /*00f0*/  SGXT.U32 R3, R3, 0x3 ;  /* 0x000000030303781a */ /* 0x000fe40000000000 */
[----:B------:R-:W-:Y:S02]  /*0100*/  SHF.R.S32.HI R2, RZ, 0x1f, R29 ;  /* 0x0000001fff027819 */ /* 0x000fe4000001141d */
[----:B------:R-:W-:-:S02]  /*0110*/  ISETP.GE.AND P1, PT, R29, 0x80, PT ;  /* 0x000000801d00780c */ /* 0x000fc40003f26270 */
[----:B------:R-:W-:Y:S02]  /*0120*/  LEA.HI R4, R2, R29, RZ, 0x5 ;  /* 0x0000001d02047211 */ /* 0x000fe400078f28ff */
[----:B------:R-:W-:Y:S02]  /*0130*/  LOP3.LUT R16, R15, 0x7c, RZ, 0xc0, !PT ;  /* 0x0000007c0f107812 */ /* 0x000fe400078ec0ff */
[----:B------:R-:W-:Y:S02]  /*0140*/  LOP3.LUT R2, R4, 0xffffffe0, RZ, 0xc0, !PT ;  /* 0xffffffe004027812 */ /* 0x000fe400078ec0ff */
[----:B------:R-:W-:-:S03]  /*0150*/  SHF.R.S32.HI R5, RZ, 0x5, R4 ;  /* 0x00000005ff057819 */ /* 0x000fc60000011404 */
[----:B------:R-:W-:Y:S01]  /*0160*/  IMAD.IADD R6, R29, 0x1, -R2 ;  /* 0x000000011d067824 */ /* 0x000fe200078e0a02 */
[----:B------:R-:W-:Y:S02]  /*0170*/  LOP3.LUT R2, R15, 0xc, RZ, 0xc0, !PT ;  /* 0x0000000c0f027812 */ /* 0x000fe400078ec0ff */
[----:B------:R-:W-:Y:S01]  /*0180*/  CS2R R14, SRZ ;  /* 0x00000000000e7805 */ /* 0x000fe2000001ff00 */
[C---:B------:R-:W-:Y:S01]  /*0190*/  IMAD.SHL.U32 R8, R6.reuse, 0x8, RZ ;  /* 0x0000000806087824 */ /* 0x040fe200078e00ff */
[----:B------:R-:W-:Y:S01]  /*01a0*/  LOP3.LUT R6, R6, 0x1ffffff8, RZ, 0xc0, !PT ;  /* 0x1ffffff806067812 */ /* 0x000fe200078ec0ff */
[C-C-:B------:R-:W-:Y:S02]  /*01b0*/  IMAD R4, R5.reuse, 0x400, R2.reuse ;  /* 0x0000040005047824 */ /* 0x140fe400078e0202 */
[----:B------:R-:W-:Y:S01]  /*01c0*/  IMAD R2, R5, 0x800, R2 ;  /* 0x0000080005027824 */ /* 0x000fe200078e0202 */
[----:B------:R-:W-:Y:S02]  /*01d0*/  LOP3.LUT R3, R8, R3, RZ, 0xfc, !PT ;  /* 0x0000000308037212 */ /* 0x000fe400078efcff */
[----:B------:R-:W-:-:S02]  /*01e0*/  ISETP.NE.AND P5, PT, R6, 0x10, PT ;  /* 0x000000100600780c */ /* 0x000fc40003fa5270 */
[C---:B------:R-:W-:Y:S01]  /*01f0*/  ISETP.GE.AND P4, PT, R3.reuse, 0x80, PT ;  /* 0x000000800300780c */ /* 0x040fe20003f86270 */
[C---:B------:R-:W-:Y:S01]  /*0200*/  IMAD R4, R3.reuse, 0x10, R4 ;  /* 0x0000001003047824 */ /* 0x040fe200078e0204 */
[C---:B------:R-:W-:Y:S01]  /*0210*/  ISETP.GT.AND P3, PT, R3.reuse, 0xbf, !P1 ;  /* 0x000000bf0300780c */ /* 0x040fe20004f64270 */
[----:B------:R-:W-:Y:S01]  /*0220*/  IMAD R5, R3, 0x10, R2 ;  /* 0x0000001003057824 */ /* 0x000fe200078e0202 */
[C---:B------:R-:W-:Y:S01]  /*0230*/  ISETP.LT.AND P2, PT, R29.reuse, 0x80, !P5 ;  /* 0x000000801d00780c */ /* 0x040fe20006f41270 */
[----:B------:R-:W1:Y:S01]  /*0240*/  LDC.64 R2, c[0x0][0x228] ;  /* 0x00008a00ff027b82 */ /* 0x000e620000000a00 */
[C---:B------:R-:W-:Y:S01]  /*0250*/  VIADD R7, R4.reuse, 0xfffff800 ;  /* 0xfffff80004077836 */ /* 0x040fe20000000000 */
[----:B------:R-:W-:Y:S01]  /*0260*/  ISETP.LT.AND P0, PT, R29, 0x80, !P4 ;  /* 0x000000801d00780c */ /* 0x000fe20006701270 */
[----:B------:R-:W-:Y:S02]  /*0270*/  VIADD R9, R4, 0xfffff400 ;  /* 0xfffff40004097836 */ /* 0x000fe40000000000 */
[----:B--2---:R-:W-:Y:S01]  /*0280*/  IMAD.WIDE R26, R7, 0x4, R26 ;  /* 0x00000004071a7825 */ /* 0x004fe200078e021a */
[----:B------:R-:W-:-:S03]  /*0290*/  CS2R R6, SRZ ;  /* 0x0000000000067805 */ /* 0x000fc6000001ff00 */
[----:B----4-:R-:W-:Y:S01]  /*02a0*/  IMAD.WIDE R22, R5, 0x4, R22 ;  /* 0x0000000405167825 */ /* 0x010fe200078e0216 */
[----:B------:R-:W-:-:S03]  /*02b0*/  CS2R R4, SRZ ;  /* 0x0000000000047805 */ /* 0x000fc6000001ff00 */
[----:B-----5:R-:W-:Y:S01]  /*02c0*/  IMAD.WIDE R20, R9, 0x4, R20 ;  /* 0x0000000409147825 */ /* 0x020fe200078e0214 */
[----:B------:R-:W-:Y:S01]  /*02d0*/  CS2R R8, SRZ ;  /* 0x0000000000087805 */ /* 0x000fe2000001ff00 */
[----:B------:R-:W2:Y:S02]  /*02e0*/  @P0 LDG.E.128 R12, desc[UR6][R22.64] ;  /* 0x00000006160c0981 */ /* 0x000ea4000c1e1d00 */
[----:B------:R-:W-:Y:S02]  /*02f0*/  IMAD R29, R29, 0x80, R16 ;  /* 0x000000801d1d7824 */ /* 0x000fe400078e0210 */
[----:B------:R-:W3:Y:S01]  /*0300*/  @P2 LDG.E.128 R4, desc[UR6][R26.64] ;  /* 0x000000061a042981 */ /* 0x000ee2000c1e1d00 */
[----:B------:R-:W-:Y:S02]  /*0310*/  CS2R R16, SRZ ;  /* 0x0000000000107805 */ /* 0x000fe4000001ff00 */
[----:B------:R-:W-:Y:S01]  /*0320*/  CS2R R18, SRZ ;  /* 0x0000000000127805 */ /* 0x000fe2000001ff00 */
[----:B------:R-:W4:Y:S01]  /*0330*/  @P3 LDG.E.128 R8, desc[UR6][R20.64] ;  /* 0x0000000614083981 */ /* 0x000f22000c1e1d00 */
[----:B-1----:R-:W-:-:S05]  /*0340*/  IMAD.WIDE R2, R29, 0x4, R2 ;  /* 0x000000041d027825 */ /* 0x002fca00078e0202 */
[----:B------:R-:W5:Y:S01]  /*0350*/  @!P1 LDG.E.128 R16, desc[UR6][R2.64] ;  /* 0x0000000602109981 */ /* 0x000f62000c1e1d00 */
[----:B------:R-:W1:Y:S01]  /*0360*/  S2UR UR5, SR_CgaCtaId ;  /* 0x00000000000579c3 */ /* 0x000e620000008800 */
[----:B------:R-:W-:Y:S01]  /*0370*/  UMOV UR4, 0x400 ;  /* 0x0000040000047882 */ /* 0x000fe20000000000 */
[----:B---3--:R-:W-:Y:S02]  /*0380*/  SEL R5, R5, RZ, P2 ;  /* 0x000000ff05057207 */ /* 0x008fe40001000000 */
[----:B------:R-:W-:Y:S02]  /*0390*/  SEL R4, R4, RZ, P2 ;  /* 0x000000ff04047207 */ /* 0x000fe40001000000 */
[----:B----4-:R-:W-:Y:S02]  /*03a0*/  @P5 SEL R5, R9, RZ, P3 ;  /* 0x000000ff09055207 */ /* 0x010fe40001800000 */
[----:B------:R-:W-:Y:S02]  /*03b0*/  @P5 SEL R4, R8, RZ, P3 ;  /* 0x000000ff08045207 */ /* 0x000fe40001800000 */
[----:B--2---:R-:W-:-:S02]  /*03c0*/  SEL R9, R12, RZ, P0 ;  /* 0x000000ff0c097207 */ /* 0x004fc40000000000 */
[----:B------:R-:W-:Y:S02]  /*03d0*/  SEL R8, R13, RZ, P0 ;  /* 0x000000ff0d087207 */ /* 0x000fe40000000000 */
[----:B------:R-:W-:Y:S02]  /*03e0*/  SEL R6, R6, RZ, P2 ;  /* 0x000000ff06067207 */ /* 0x000fe40001000000 */
[----:B------:R-:W-:Y:S02]  /*03f0*/  SEL R4, R9, R4, !P4 ;  /* 0x0000000409047207 */ /* 0x000fe40006000000 */
[----:B------:R-:W-:Y:S02]  /*0400*/  @P5 SEL R6, R10, RZ, P3 ;  /* 0x000000ff0a065207 */ /* 0x000fe40001800000 */
[----:B------:R-:W-:Y:S02]  /*0410*/  SEL R9, R14, RZ, P0 ;  /* 0x000000ff0e097207 */ /* 0x000fe40000000000 */
[----:B------:R-:W-:-:S02]  /*0420*/  SEL R5, R8, R5, !P4 ;  /* 0x0000000508057207 */ /* 0x000fc40006000000 */
[----:B-----5:R-:W-:Y:S02]  /*0430*/  SEL R3, R16, RZ, !P1 ;  /* 0x000000ff10037207 */ /* 0x020fe40004800000 */
[----:B------:R-:W-:Y:S02]  /*0440*/  SEL R10, R17, RZ, !P1 ;  /* 0x000000ff110a7207 */ /* 0x000fe40004800000 */
[----:B------:R-:W-:Y:S02]  /*0450*/  SEL R7, R7, RZ, P2 ;  /* 0x000000ff07077207 */ /* 0x000fe40001000000 */
[----:B------:R-:W-:Y:S01]  /*0460*/  SEL R6, R9, R6, !P4 ;  /* 0x0000000609067207 */ /* 0x000fe20006000000 */
[----:B------:R-:W-:Y:S01]  /*0470*/  FADD R8, R3, R4 ;  /* 0x0000000403087221 */ /* 0x000fe20000000000 */
[----:B------:R-:W-:Y:S01]  /*0480*/  @P5 SEL R7, R11, RZ, P3 ;  /* 0x000000ff0b075207 */ /* 0x000fe20001800000 */
[----:B------:R-:W-:Y:S01]  /*0490*/  FADD R10, R10, R5 ;  /* 0x000000050a0a7221 */ /* 0x000fe20000000000 */
[----:B------:R-:W-:-:S02]  /*04a0*/  SEL R12, R15, RZ, P0 ;  /* 0x000000ff0f0c7207 */ /* 0x000fc40000000000 */
[----:B------:R-:W-:Y:S01]  /*04b0*/  SEL R9, R18, RZ, !P1 ;  /* 0x000000ff12097207 */ /* 0x000fe20004800000 */
[----:B------:R-:W-:Y:S01]  /*04c0*/  FADD R3, R8, R10 ;  /* 0x0000000a08037221 */ /* 0x000fe20000000000 */
[----:B------:R-:W-:Y:S02]  /*04d0*/  SEL R2, R19, RZ, !P1 ;  /* 0x000000ff13027207 */ /* 0x000fe40004800000 */
[----:B------:R-:W-:Y:S01]  /*04e0*/  SEL R7, R12, R7, !P4 ;  /* 0x000000070c077207 */ /* 0x000fe20006000000 */
[----:B------:R-:W-:-:S04]  /*04f0*/  FADD R12, R9, R6 ;  /* 0x00000006090c7221 */ /* 0x000fc80000000000 */
[----:B------:R-:W-:Y:S01]  /*0500*/  FADD R2, R2, R7 ;  /* 0x0000000702027221 */ /* 0x000fe20000000000 */
[----:B------:R-:W-:-:S04]  /*0510*/  FADD R3, R12, R3 ;  /* 0x000000030c037221 */ /* 0x000fc80000000000 */
[----:B------:R-:W-:-:S05]  /*0520*/  FADD R3, R2, R3 ;  /* 0x0000000302037221 */ /* 0x000fca0000000000 */
[----:B------:R-:W-:-:S05]  /*0530*/  FSEL R9, R3, RZ, !P1 ;  /* 0x000000ff03097208 */ /* 0x000fca0004800000 */
[----:B------:R-:W2:Y:S02]  /*0540*/  SHFL.BFLY PT, R14, R9, 0x10, 0x1f ;  /* 0x0e001f00090e7f89 */ /* 0x000ea400000e0000 */
[----:B--2---:R-:W-:-:S05]  /*0550*/  FADD R14, R9, R14 ;  /* 0x0000000e090e7221 */ /* 0x004fca0000000000 */
[----:B------:R-:W2:Y:S02]  /*0560*/  SHFL.BFLY PT, R3, R14, 0x8, 0x1f ;  /* 0x0d001f000e037f89 */ /* 0x000ea400000e0000 */
[----:B--2---:R-:W-:-:S05]  /*0570*/  FADD R11, R14, R3 ;  /* 0x000000030e0b7221 */ /* 0x004fca0000000000 */
[----:B------:R-:W2:Y:S02]  /*0580*/  SHFL.BFLY PT, R16, R11, 0x4, 0x1f ;  /* 0x0c801f000b107f89 */ /* 0x000ea400000e0000 */
[----:B--2---:R-:W-:-:S05]  /*0590*/  FADD R16, R11, R16 ;  /* 0x000000100b107221 */ /* 0x004fca0000000000 */
[----:B------:R-:W2:Y:S02]  /*05a0*/  SHFL.BFLY PT, R3, R16, 0x2, 0x1f ;  /* 0x0c401f0010037f89 */ /* 0x000ea400000e0000 */
[----:B--2---:R-:W-:-:S05]  /*05b0*/  FADD R13, R16, R3 ;  /* 0x00000003100d7221 */ /* 0x004fca0000000000 */
[----:B------:R-:W2:Y:S02]  /*05c0*/  SHFL.BFLY PT, R18, R13, 0x1, 0x1f ;  /* 0x0c201f000d127f89 */ /* 0x000ea400000e0000 */
[----:B--2---:R-:W-:-:S04]  /*05d0*/  FADD R3, R13, R18 ;  /* 0x000000120d037221 */ /* 0x004fc80000000000 */
[C---:B------:R-:W-:Y:S01]  /*05e0*/  FFMA R10, R3.reuse, -0.0078125, R10 ;  /* 0xbc000000030a7823 */ /* 0x040fe2000000000a */
[----:B------:R-:W-:-:S03]  /*05f0*/  FFMA R8, R3, -0.0078125, R8 ;  /* 0xbc00000003087823 */ /* 0x000fc60000000008 */
[----:B------:R-:W-:Y:S01]  /*0600*/  FMUL R9, R10, R10 ;  /* 0x0000000a0a097220 */ /* 0x000fe20000400000 */
[----:B------:R-:W-:-:S03]  /*0610*/  FFMA R12, R3, -0.0078125, R12 ;  /* 0xbc000000030c7823 */ /* 0x000fc6000000000c */
[----:B------:R-:W-:Y:S01]  /*0620*/  FFMA R9, R8, R8, R9 ;  /* 0x0000000808097223 */ /* 0x000fe20000000009 */
[----:B------:R-:W-:-:S03]  /*0630*/  FFMA R2, R3, -0.0078125, R2 ;  /* 0xbc00000003027823 */ /* 0x000fc60000000002 */
[----:B------:R-:W-:-:S04]  /*0640*/  FFMA R9, R12, R12, R9 ;  /* 0x0000000c0c097223 */ /* 0x000fc80000000009 */
[----:B------:R-:W-:-:S05]  /*0650*/  FFMA R9, R2, R2, R9 ;  /* 0x0000000202097223 */ /* 0x000fca0000000009 */
[----:B------:R-:W-:-:S05]  /*0660*/  FSEL R9, R9, RZ, !P1 ;  /* 0x000000ff09097208 */ /* 0x000fca0004800000 */
[----:B------:R-:W2:Y:S02]  /*0670*/  SHFL.BFLY PT, R2, R9, 0x10, 0x1f ;  /* 0x0e001f0009027f89 */ /* 0x000ea400000e0000 */
[----:B--2---:R-:W-:-:S05]  /*0680*/  FADD R8, R9, R2 ;  /* 0x0000000209087221 */ /* 0x004fca0000000000 */
[----:B------:R-:W2:Y:S02]  /*0690*/  SHFL.BFLY PT, R11, R8, 0x8, 0x1f ;  /* 0x0d001f00080b7f89 */ /* 0x000ea400000e0000 */
[----:B--2---:R-:W-:Y:S01]  /*06a0*/  FADD R11, R8, R11 ;  /* 0x0000000b080b7221 */ /* 0x004fe20000000000 */
[----:B-1----:R-:W-:Y:S01]  /*06b0*/  UPRMT UR4, UR5, 0x654, UR4 ;  /* 0x0000065405047896 */ /* 0x002fe20008000004 */
[----:B------:R-:W1:Y:S03]  /*06c0*/  LDC.64 R8, c[0x0][0x238] ;  /* 0x00008e00ff087b82 */ /* 0x000e660000000a00 */
[----:B------:R-:W2:Y:S02]  /*06d0*/  SHFL.BFLY PT, R2, R11, 0x4, 0x1f ;  /* 0x0c801f000b027f89 */ /* 0x000ea400000e0000 */
[----:B------:R-:W-:-:S05]  /*06e0*/  LEA R24, R24, UR4, 0x2 ;  /* 0x0000000418187c11 */ /* 0x000fca000f8e10ff */
[----:B------:R-:W-:Y:S01]  /*06f0*/  STS [R24], R3 ;  /* 0x0000000318007388 */ /* 0x000fe20000000800 */
[----:B--2---:R-:W-:-:S05]  /*0700*/  FADD R10, R11, R2 ;  /* 0x000000020b0a7221 */ /* 0x004fca0000000000 */
[----:B------:R-:W2:Y:S01]  /*0710*/  SHFL.BFLY PT, R13, R10, 0x2, 0x1f ;  /* 0x0c401f000a0d7f89 */ /* 0x000ea200000e0000 */
[----:B------:R-:W-:-:S04]  /*0720*/  LOP3.LUT R2, R0, 0x7, RZ, 0xc0, !PT ;  /* 0x0000000700027812 */ /* 0x000fc800078ec0ff */
[----:B------:R-:W-:Y:S01]  /*0730*/  LEA R2, R2, UR4, 0x2 ;  /* 0x0000000402027c11 */ /* 0x000fe2000f8e10ff */
[----:B------:R-:W-:Y:S01]  /*0740*/  BAR.SYNC.DEFER_BLOCKING 0x0 ;  /* 0x0000000000007b1d */ /* 0x000fe20000010000 */
[----:B--2---:R-:W-:-:S07]  /*0750*/  FADD R13, R10, R13 ;  /* 0x0000000d0a0d7221 */ /* 0x004fce0000000000 */
[----:B------:R-:W2:Y:S01]  /*0760*/  LDC.64 R10, c[0x0][0x248] ;  /* 0x00009200ff0a7b82 */ /* 0x000ea20000000a00 */
[----:B------:R-:W3:Y:S04]  /*0770*/  SHFL.BFLY PT, R12, R13, 0x1, 0x1f ;  /* 0x0c201f000d0c7f89 */ /* 0x000ee800000e0000 */
[----:B------:R-:W-:Y:S01]  /*0780*/  LDS R14, [R2] ;  /* 0x00000000020e7984 */ /* 0x000fe20000000800 */
[----:B---3--:R-:W-:Y:S02]  /*0790*/  FADD R15, R13, R12 ;  /* 0x0000000c0d0f7221 */ /* 0x008fe40000000000 */
[----:B------:R-:W-:Y:S08]  /*07a0*/  BAR.SYNC.DEFER_BLOCKING 0x0 ;  /* 0x0000000000007b1d */ /* 0x000ff00000010000 */
[----:B------:R-:W3:Y:S01]  /*07b0*/  LDC.64 R12, c[0x0][0x230] ;  /* 0x00008c00ff0c7b82 */ /* 0x000ee20000000a00 */
[----:B------:R-:W-:Y:S07]  /*07c0*/  STS [R24], R15 ;  /* 0x0000000f18007388 */ /* 0x000fee0000000800 */
[----:B------:R-:W-:Y:S06]  /*07d0*/  BAR.SYNC.DEFER_BLOCKING 0x0 ;  /* 0x0000000000007b1d */ /* 0x000fec0000010000 */
[----:B------:R-:W4:Y:S02]  /*07e0*/  LDS R16, [R2] ;  /* 0x0000000002107984 */ /* 0x000f240000000800 */
[----:B------:R-:W-:Y:S01]  /*07f0*/  BAR.SYNC.DEFER_BLOCKING 0x0 ;  /* 0x0000000000007b1d */ /* 0x000fe20000010000 */
[----:B------:R-:W-:Y:S01]  /*0800*/  IMAD.MOV.U32 R17, RZ, RZ, 0x3c000000 ;  /* 0x3c000000ff117424 */ /* 0x000fe200078e00ff */
[----:B------:R-:W-:-:S02]  /*0810*/  LOP3.LUT P0, RZ, R0, 0xf8, RZ, 0xc0, !PT ;  /* 0x000000f800ff7812 */ /* 0x000fc4000780c0ff */
[----:B------:R-:W-:-:S04]  /*0820*/  LOP3.LUT R25, R25, 0x7, R0, 0xf8, !PT ;  /* 0x0000000719197812 */ /* 0x000fc800078ef800 */
[----:B------:R-:W-:Y:S01]  /*0830*/  ISETP.LT.AND P0, PT, R25, 0x80, !P0 ;  /* 0x000000801900780c */ /* 0x000fe20004701270 */
[----:B------:R0:W-:Y:S01]  /*0840*/  STS [R24], R15 ;  /* 0x0000000f18007388 */ /* 0x0001e20000000800 */
[----:B----4-:R-:W-:-:S04]  /*0850*/  FFMA R16, R16, R17, 9.9999997473787516356e-06 ;  /* 0x3727c5ac10107423 */ /* 0x010fc80000000011 */
[----:B------:R-:W4:Y:S01]  /*0860*/  MUFU.RSQ R17, R16 ;  /* 0x0000001000117308 */ /* 0x000f220000001400 */
[----:B---3--:R-:W-:Y:S01]  /*0870*/  IMAD.WIDE R12, R29, 0x4, R12 ;  /* 0x000000041d0c7825 */ /* 0x008fe200078e020c */
[----:B------:R-:W-:Y:S03]  /*0880*/  BAR.SYNC.DEFER_BLOCKING 0x0 ;  /* 0x0000000000007b1d */ /* 0x000fe60000010000 */
[----:B------:R-:W-:Y:S01]  /*0890*/  FMUL R3, R14, 0.0078125 ;  /* 0x3c0000000e037820 */ /* 0x000fe20000400000 */
[----:B--2---:R-:W-:-:S04]  /*08a0*/  IMAD.WIDE R10, R25, 0x4, R10 ;  /* 0x00000004190a7825 */ /* 0x004fc800078e020a */
[----:B-1----:R-:W-:Y:S01]  /*08b0*/  IMAD.WIDE R8, R25, 0x4, R8 ;  /* 0x0000000419087825 */ /* 0x002fe200078e0208 */
[----:B------:R0:W-:Y:S04]  /*08c0*/  @!P1 STG.E.128 desc[UR6][R12.64], R4 ;  /* 0x000000040c009986 */ /* 0x0001e8000c101d06 */
[----:B----4-:R0:W-:Y:S04]  /*08d0*/  @P0 STG.E desc[UR6][R10.64], R17 ;  /* 0x000000110a000986 */ /* 0x0101e8000c101906 */
[----:B------:R0:W-:Y:S01]  /*08e0*/  @P0 STG.E desc[UR6][R8.64], R3 ;  /* 0x0000000308000986 */ /* 0x0001e2000c101906 */
[----:B------:R-:W-:Y:S05]  /*08f0*/  @!P0 EXIT ;  /* 0x000000000000894d */ /* 0x000fea0003800000 */
[----:B0-----:R-:W0:Y:S01]  /*0900*/  LDS R3, [R2] ;  /* 0x0000000002037984 */ /* 0x001e220000000800 */
[----:B------:R-:W1:Y:S02]  /*0910*/  LDC.64 R4, c[0x0][0x240] ;  /* 0x00009000ff047b82 */ /* 0x000e640000000a00 */
[----:B-1----:R-:W-:-:S05]  /*0920*/  IMAD.WIDE R4, R25, 0x4, R4 ;  /* 0x0000000419047825 */ /* 0x002fca00078e0204 */
[----:B0-----:R-:W-:Y:S01]  /*0930*/  STG.E desc[UR6][R4.64], R3 ;  /* 0x0000000304007986 */ /* 0x001fe2000c101906 */
[----:B------:R-:W-:Y:S05]  /*0940*/  EXIT ;  /* 0x000000000000794d */ /* 0x000fea0003800000 */
.L_x_0:
[----:B------:R-:W-:-:S00]  /*0950*/  BRA `(.L_x_0) ;  /* 0xfffffffc00fc7947 */ /* 0x000fc0000383ffff */
[----:B------:R-:W-:-:S00]  /*0960*/  NOP ;  /* 0x0000000000007918 */ /* 0x000fc00000000000 */
        /* <DEDUP_REMOVED lines=9> */
.L_x_1:


//--------------------- .nv.global.init           --------------------------
	.section	.nv.global.init,"aw",@progbits
.nv.global.init:
	.type		_$_str,@object
	.size		_$_str,(.L_0 - _$_str)
_$_str:
        /*0000*/ 	.byte	0x5f, 0x5f, 0x43, 0x55, 0x44, 0x41, 0x5f, 0x46, 0x54, 0x5a, 0x00
.L_0:


//--------------------- .nv.shared.triton_per_fused_cat_native_group_norm_30 --------------------------
	.section	.nv.shared.triton_per_fused_cat_native_group_norm_30,"aw",@nobits
	.sectionflags	@""
	.align	16
	.zero		1024


//--------------------- .nv.constant0.triton_per_fused_cat_native_group_norm_30 --------------------------
	.section	.nv.constant0.triton_per_fused_cat_native_group_norm_30,"a",@progbits
	.sectionflags	@""
	.align	4
.nv.constant0.triton_per_fused_cat_native_group_norm_30:
	.zero		600
